	.headerflags	@"EF_CUDA_TEXMODE_UNIFIED EF_CUDA_64BIT_ADDRESS EF_CUDA_ACCELERATORS EF_CUDA_SM90 EF_CUDA_VIRTUAL_SM(EF_CUDA_SM90)"
	.elftype	@"ET_EXEC"


//--------------------- .nv.info                  --------------------------
	.section	.nv.info,"",@"SHT_CUDA_INFO"
	.align	4


	//----- nvinfo : EIATTR_REGCOUNT
	.align		4
        /*0000*/ 	.byte	0x04, 0x2f
        /*0002*/ 	.short	(.L_2 - .L_1)
	.align		4
.L_1:
        /*0004*/ 	.word	index@(triton_poi_fused_abs_log_0)
        /*0008*/ 	.word	0x0000000a


	//----- nvinfo : EIATTR_MIN_STACK_SIZE
	.align		4
.L_2:
        /*000c*/ 	.byte	0x04, 0x12
        /*000e*/ 	.short	(.L_4 - .L_3)
	.align		4
.L_3:
        /*0010*/ 	.word	index@(triton_poi_fused_abs_log_0)
        /*0014*/ 	.word	0x00000000


	//----- nvinfo : EIATTR_FRAME_SIZE
	.align		4
.L_4:
        /*0018*/ 	.byte	0x04, 0x11
        /*001a*/ 	.short	(.L_6 - .L_5)
	.align		4
.L_5:
        /*001c*/ 	.word	index@(triton_poi_fused_abs_log_0)
        /*0020*/ 	.word	0x00000000


	//----- nvinfo : EIATTR_MIN_STACK_SIZE
	.align		4
.L_6:
        /*0024*/ 	.byte	0x04, 0x12
        /*0026*/ 	.short	(.L_8 - .L_7)
	.align		4
.L_7:
        /*0028*/ 	.word	index@(triton_poi_fused_abs_log_0)
        /*002c*/ 	.word	0x00000000
.L_8:


//--------------------- .nv.info.triton_poi_fused_abs_log_0 --------------------------
	.section	.nv.info.triton_poi_fused_abs_log_0,"",@"SHT_CUDA_INFO"
	.sectionflags	@""
	.align	4


	//----- nvinfo : EIATTR_CUDA_API_VERSION
	.align		4
        /*0000*/ 	.byte	0x04, 0x37
        /*0002*/ 	.short	(.L_10 - .L_9)
.L_9:
        /*0004*/ 	.word	0x0000007c


	//----- nvinfo : EIATTR_KPARAM_INFO
	.align		4
.L_10:
        /*0008*/ 	.byte	0x04, 0x17
        /*000a*/ 	.short	(.L_12 - .L_11)
.L_11:
        /*000c*/ 	.word	0x00000000
        /*0010*/ 	.short	0x0002
        /*0012*/ 	.short	0x0010
        /*0014*/ 	.byte	0x00, 0xf0, 0x11, 0x00


	//----- nvinfo : EIATTR_KPARAM_INFO
	.align		4
.L_12:
        /*0018*/ 	.byte	0x04, 0x17
        /*001a*/ 	.short	(.L_14 - .L_13)
.L_13:
        /*001c*/ 	.word	0x00000000
        /*0020*/ 	.short	0x0001
        /*0022*/ 	.short	0x0008
        /*0024*/ 	.byte	0x00, 0xf4, 0x21, 0x00


	//----- nvinfo : EIATTR_KPARAM_INFO
	.align		4
.L_14:
        /*0028*/ 	.byte	0x04, 0x17
        /*002a*/ 	.short	(.L_16 - .L_15)
.L_15:
        /*002c*/ 	.word	0x00000000
        /*0030*/ 	.short	0x0000
        /*0032*/ 	.short	0x0000
        /*0034*/ 	.byte	0x00, 0xf4, 0x21, 0x00


	//----- nvinfo : EIATTR_SPARSE_MMA_MASK
	.align		4
.L_16:
        /*0038*/ 	.byte	0x03, 0x50
        /*003a*/ 	.short	0x0000


	//----- nvinfo : EIATTR_MAXREG_COUNT
	.align		4
        /*003c*/ 	.byte	0x03, 0x1b
        /*003e*/ 	.short	0x00ff


	//----- nvinfo : EIATTR_EXIT_INSTR_OFFSETS
	.align		4
        /*0040*/ 	.byte	0x04, 0x1c
        /*0042*/ 	.short	(.L_18 - .L_17)


	//   ....[0]....
.L_17:
        /*0044*/ 	.word	0x000002d0


	//   ....[1]....
        /*0048*/ 	.word	0x000002f0


	//----- nvinfo : EIATTR_REQNTID
	.align		4
.L_18:
        /*004c*/ 	.byte	0x04, 0x10
        /*004e*/ 	.short	(.L_20 - .L_19)
.L_19:
        /*0050*/ 	.word	0x00000080
        /*0054*/ 	.word	0x00000001
        /*0058*/ 	.word	0x00000001


	//----- nvinfo : EIATTR_CRS_STACK_SIZE
	.align		4
.L_20:
        /*005c*/ 	.byte	0x04, 0x1e
        /*005e*/ 	.short	(.L_22 - .L_21)
.L_21:
        /*0060*/ 	.word	0x00000000


	//----- nvinfo : EIATTR_CBANK_PARAM_SIZE
	.align		4
.L_22:
        /*0064*/ 	.byte	0x03, 0x19
        /*0066*/ 	.short	0x0014


	//----- nvinfo : EIATTR_PARAM_CBANK
	.align		4
        /*0068*/ 	.byte	0x04, 0x0a
        /*006a*/ 	.short	(.L_24 - .L_23)
	.align		4
.L_23:
        /*006c*/ 	.word	index@(.nv.constant0.triton_poi_fused_abs_log_0)
        /*0070*/ 	.short	0x0210
        /*0072*/ 	.short	0x0014


	//----- nvinfo : EIATTR_SW_WAR
	.align		4
.L_24:
        /*0074*/ 	.byte	0x04, 0x36
        /*0076*/ 	.short	(.L_26 - .L_25)
.L_25:
        /*0078*/ 	.word	0x00000008
.L_26:


//--------------------- .nv.callgraph             --------------------------
	.section	.nv.callgraph,"",@"SHT_CUDA_CALLGRAPH"
	.align	4
	.sectionentsize	8
	.align		4
        /*0000*/ 	.word	0x00000000
	.align		4
        /*0004*/ 	.word	0xffffffff
	.align		4
        /*0008*/ 	.word	0x00000000
	.align		4
        /*000c*/ 	.word	0xfffffffe
	.align		4
        /*0010*/ 	.word	0x00000000
	.align		4
        /*0014*/ 	.word	0xfffffffd
	.align		4
        /*0018*/ 	.word	0x00000000
	.align		4
        /*001c*/ 	.word	0xfffffffc


//--------------------- .nv.constant4             --------------------------
	.section	.nv.constant4,"a",@progbits
	.align	8
	.align		8
.nv.constant4:
        /*0000*/ 	.dword	_$_str


//--------------------- .text.triton_poi_fused_abs_log_0 --------------------------
	.section	.text.triton_poi_fused_abs_log_0,"ax",@progbits
	.align	128
        .global         triton_poi_fused_abs_log_0
        .type           triton_poi_fused_abs_log_0,@function
        .size           triton_poi_fused_abs_log_0,(.L_x_3 - triton_poi_fused_abs_log_0)
        .other          triton_poi_fused_abs_log_0,@"STO_CUDA_ENTRY STV_DEFAULT"
triton_poi_fused_abs_log_0:
.text.triton_poi_fused_abs_log_0:
[----:B------:R-:W0:Y:S02]  /*0000*/  LDC R1, c[0x0][0x28] ;  /* 0x00000a00ff017b82 */ /* 0x000e240000000800 */
[----:B------:R-:W1:Y:S01]  /*0010*/  S2R R0, SR_TID.X ;  /* 0x0000000000007919 */ /* 0x000e620000002100 */
[----:B------:R-:W-:Y:S01]  /*0020*/  ULDC.64 UR4, c[0x0][0x208] ;  /* 0x0000820000047ab9 */ /* 0x000fe20000000a00 */
[----:B------:R-:W-:Y:S01]  /*0030*/  BSSY B0, `(.L_x_0) ;  /* 0x000000a000007945 */ /* 0x000fe20003800000 */
[----:B------:R-:W-:Y:S01]  /*0040*/  HFMA2.MMA R2, -RZ, RZ, 0, 0 ;  /* 0x00000000ff027435 */ /* 0x000fe200000001ff */
[----:B------:R-:W2:Y:S01]  /*0050*/  S2R R3, SR_CTAID.X ;  /* 0x0000000000037919 */ /* 0x000ea20000002500 */
[----:B-1----:R-:W-:-:S04]  /*0060*/  LOP3.LUT R0, R0, 0x7f, RZ, 0xc0, !PT ;  /* 0x0000007f00007812 */ /* 0x002fc800078ec0ff */
[----:B--2---:R-:W-:-:S04]  /*0070*/  LEA R0, R3, R0, 0x7 ;  /* 0x0000000003007211 */ /* 0x004fc800078e38ff */
[----:B------:R-:W-:-:S13]  /*0080*/  ISETP.GE.AND P0, PT, R0, 0x100, PT ;  /* 0x000001000000780c */ /* 0x000fda0003f06270 */
[----:B------:R-:W-:Y:S05]  /*0090*/  @P0 BRA `(.L_x_1) ;  /* 0x00000000000c0947 */ /* 0x000fea0003800000 */
[----:B------:R-:W1:Y:S02]  /*00a0*/  LDC.64 R2, c[0x0][0x210] ;  /* 0x00008400ff027b82 */ /* 0x000e640000000a00 */
[----:B-1----:R-:W-:-:S06]  /*00b0*/  IMAD.WIDE R2, R0, 0x4, R2 ;  /* 0x0000000400027825 */ /* 0x002fcc00078e0202 */
[----:B------:R1:W5:Y:S02]  /*00c0*/  LDG.E R2, desc[UR4][R2.64] ;  /* 0x0000000402027981 */ /* 0x000364000c1e1900 */
.L_x_1:
[----:B------:R-:W-:Y:S05]  /*00d0*/  BSYNC B0 ;  /* 0x0000000000007941 */ /* 0x000fea0003800000 */
.L_x_0:
[----:B-1---5:R-:W-:Y:S01]  /*00e0*/  LOP3.LUT R3, R2, 0x7fffffff, RZ, 0xc0, !PT ;  /* 0x7fffffff02037812 */ /* 0x022fe200078ec0ff */
[----:B------:R-:W-:Y:S01]  /*00f0*/  ULDC.64 UR6, c[0x0][0x218] ;  /* 0x0000860000067ab9 */ /* 0x000fe20000000a00 */
[----:B------:R-:W-:Y:S02]  /*0100*/  MOV R5, 0x3e055027 ;  /* 0x3e05502700057802 */ /* 0x000fe40000000f00 */
[----:B------:R-:W-:-:S13]  /*0110*/  FSETP.GEU.AND P2, PT, R3, 1.175494350822287508e-38, PT ;  /* 0x008000000300780b */ /* 0x000fda0003f4e000 */
[----:B------:R-:W-:-:S05]  /*0120*/  @!P2 FMUL R3, R3, 8388608 ;  /* 0x4b0000000303a820 */ /* 0x000fca0000400000 */
[----:B------:R-:W-:Y:S02]  /*0130*/  IADD3 R2, R3, -0x3f2aaaab, RZ ;  /* 0xc0d5555503027810 */ /* 0x000fe40007ffe0ff */
[----:B------:R-:W-:Y:S02]  /*0140*/  ISETP.GE.U32.AND P1, PT, R3, 0x7f800000, PT ;  /* 0x7f8000000300780c */ /* 0x000fe40003f26070 */
[----:B------:R-:W-:-:S04]  /*0150*/  LOP3.LUT R4, R2, 0xff800000, RZ, 0xc0, !PT ;  /* 0xff80000002047812 */ /* 0x000fc800078ec0ff */
[----:B------:R-:W-:-:S05]  /*0160*/  IADD3 R2, R3, -R4, RZ ;  /* 0x8000000403027210 */ /* 0x000fca0007ffe0ff */
[----:B------:R-:W-:Y:S01]  /*0170*/  FADD R6, R2, -1 ;  /* 0xbf80000002067421 */ /* 0x000fe20000000000 */
[----:B------:R-:W-:-:S03]  /*0180*/  FSEL R2, RZ, -23, P2 ;  /* 0xc1b80000ff027808 */ /* 0x000fc60001000000 */
[----:B------:R-:W-:-:S04]  /*0190*/  FFMA.FTZ R5, R6, -R5, 0.14084610342979431152 ;  /* 0x3e1039f606057423 */ /* 0x000fc80000010805 */
[----:B------:R-:W-:-:S04]  /*01a0*/  FFMA.FTZ R5, R6, R5, -0.12148627638816833496 ;  /* 0xbdf8cdcc06057423 */ /* 0x000fc80000010005 */
[----:B------:R-:W-:-:S04]  /*01b0*/  FFMA.FTZ R5, R6, R5, 0.13980610668659210205 ;  /* 0x3e0f295506057423 */ /* 0x000fc80000010005 */
[----:B------:R-:W-:-:S04]  /*01c0*/  FFMA.FTZ R5, R6, R5, -0.16684235632419586182 ;  /* 0xbe2ad8b906057423 */ /* 0x000fc80000010005 */
[----:B------:R-:W-:-:S04]  /*01d0*/  FFMA.FTZ R5, R6, R5, 0.20012299716472625732 ;  /* 0x3e4ced0b06057423 */ /* 0x000fc80000010005 */
[----:B------:R-:W-:-:S04]  /*01e0*/  FFMA.FTZ R5, R6, R5, -0.24999669194221496582 ;  /* 0xbe7fff2206057423 */ /* 0x000fc80000010005 */
[----:B------:R-:W-:-:S04]  /*01f0*/  FFMA.FTZ R5, R6, R5, 0.33333182334899902344 ;  /* 0x3eaaaa7806057423 */ /* 0x000fc80000010005 */
[C---:B------:R-:W-:Y:S01]  /*0200*/  FFMA.FTZ R7, R6.reuse, R5, -0.5 ;  /* 0xbf00000006077423 */ /* 0x040fe20000010005 */
[----:B------:R-:W-:Y:S02]  /*0210*/  I2FP.F32.S32 R5, R4 ;  /* 0x0000000400057245 */ /* 0x000fe40000201400 */
[----:B------:R-:W-:Y:S01]  /*0220*/  @P1 MOV R4, 0x7f800000 ;  /* 0x7f80000000041802 */ /* 0x000fe20000000f00 */
[C---:B------:R-:W-:Y:S02]  /*0230*/  FMUL R7, R6.reuse, R7 ;  /* 0x0000000706077220 */ /* 0x040fe40000400000 */
[----:B------:R-:W-:Y:S01]  /*0240*/  FFMA.FTZ R2, R5, 1.1920928955078125e-07, R2 ;  /* 0x3400000005027823 */ /* 0x000fe20000010002 */
[----:B------:R-:W-:Y:S01]  /*0250*/  SHF.R.S32.HI R5, RZ, 0x1f, R0 ;  /* 0x0000001fff057819 */ /* 0x000fe20000011400 */
[----:B------:R-:W-:-:S04]  /*0260*/  FFMA.FTZ R7, R6, R7, R6 ;  /* 0x0000000706077223 */ /* 0x000fc80000010006 */
[----:B------:R-:W-:Y:S01]  /*0270*/  FFMA.FTZ R7, R2, 0.69314718246459960938, R7 ;  /* 0x3f31721802077823 */ /* 0x000fe20000010007 */
[C---:B------:R-:W-:Y:S01]  /*0280*/  LEA R2, P2, R0.reuse, UR6, 0x2 ;  /* 0x0000000600027c11 */ /* 0x040fe2000f8410ff */
[C---:B------:R-:W-:Y:S01]  /*0290*/  @P1 FFMA.FTZ R7, R3.reuse, R4, +INF ;  /* 0x7f80000003071423 */ /* 0x040fe20000010004 */
[----:B------:R-:W-:Y:S02]  /*02a0*/  FSETP.NEU.AND P1, PT, R3, RZ, PT ;  /* 0x000000ff0300720b */ /* 0x000fe40003f2d000 */
[----:B------:R-:W-:Y:S02]  /*02b0*/  LEA.HI.X R3, R0, UR7, R5, 0x2, P2 ;  /* 0x0000000700037c11 */ /* 0x000fe400090f1405 */
[----:B------:R-:W-:Y:S01]  /*02c0*/  FSEL R7, R7, -INF , P1 ;  /* 0xff80000007077808 */ /* 0x000fe20000800000 */
[----:B------:R-:W-:Y:S08]  /*02d0*/  @P0 EXIT ;  /* 0x000000000000094d */ /* 0x000ff00003800000 */
[----:B------:R-:W-:Y:S01]  /*02e0*/  STG.E desc[UR4][R2.64], R7 ;  /* 0x0000000702007986 */ /* 0x000fe2000c101904 */
[----:B------:R-:W-:Y:S05]  /*02f0*/  EXIT ;  /* 0x000000000000794d */ /* 0x000fea0003800000 */
.L_x_2:
[----:B------:R-:W-:-:S00]  /*0300*/  BRA `(.L_x_2) ;  /* 0xfffffffc00fc7947 */ /* 0x000fc0000383ffff */
[----:B------:R-:W-:-:S00]  /*0310*/  NOP ;  /* 0x0000000000007918 */ /* 0x000fc00000000000 */
        /* <DEDUP_REMOVED lines=14> */
.L_x_3:


//--------------------- .nv.global.init           --------------------------
	.section	.nv.global.init,"aw",@progbits
.nv.global.init:
	.type		_$_str,@object
	.size		_$_str,(.L_0 - _$_str)
_$_str:
        /*0000*/ 	.byte	0x5f, 0x5f, 0x43, 0x55, 0x44, 0x41, 0x5f, 0x46, 0x54, 0x5a, 0x00
.L_0:


//--------------------- .nv.constant0.triton_poi_fused_abs_log_0 --------------------------
	.section	.nv.constant0.triton_poi_fused_abs_log_0,"a",@progbits
	.sectionflags	@""
	.align	4
.nv.constant0.triton_poi_fused_abs_log_0:
	.zero		548
